//
// Generated by NVIDIA NVVM Compiler
//
// Compiler Build ID: CL-36424714
// Cuda compilation tools, release 13.0, V13.0.88
// Based on NVVM 20.0.0
//

.version 9.0
.target sm_100
.address_size 64

	// .globl	matrixMul

.visible .entry matrixMul(
	.param .u64 .ptr .align 1 matrixMul_param_0,
	.param .u64 .ptr .align 1 matrixMul_param_1,
	.param .u64 .ptr .align 1 matrixMul_param_2,
	.param .u32 matrixMul_param_3,
	.param .u32 matrixMul_param_4,
	.param .u32 matrixMul_param_5,
	.param .u32 matrixMul_param_6,
	.param .u32 matrixMul_param_7
)
{
	.reg .pred 	%p<13>;
	.reg .b32 	%r<44>;
	.reg .b64 	%rd<39>;
	.reg .b64 	%fd<68>;

	ld.param.u64 	%rd3, [matrixMul_param_0];
	ld.param.u64 	%rd4, [matrixMul_param_1];
	ld.param.u64 	%rd5, [matrixMul_param_2];
	ld.param.u32 	%r21, [matrixMul_param_3];
	ld.param.u32 	%r22, [matrixMul_param_4];
	ld.param.u32 	%r23, [matrixMul_param_5];
	ld.param.u32 	%r24, [matrixMul_param_6];
	ld.param.u32 	%r25, [matrixMul_param_7];
	cvta.to.global.u64 	%rd1, %rd5;
	cvta.to.global.u64 	%rd2, %rd4;
	mov.u32 	%r26, %tid.x;
	mov.u32 	%r27, %ctaid.x;
	mad.lo.s32 	%r1, %r23, %r27, %r26;
	mov.u32 	%r28, %tid.y;
	mov.u32 	%r29, %ctaid.y;
	mad.lo.s32 	%r2, %r24, %r29, %r28;
	mad.lo.s32 	%r3, %r2, %r22, %r1;
	setp.ge.s32 	%p1, %r3, %r25;
	setp.ge.s32 	%p2, %r1, %r22;
	or.pred  	%p3, %p2, %p1;
	@%p3 bra 	$L__BB0_14;
	setp.lt.s32 	%p4, %r21, 1;
	mov.f64 	%fd67, 0d0000000000000000;
	@%p4 bra 	$L__BB0_13;
	mul.lo.s32 	%r4, %r2, %r21;
	and.b32  	%r5, %r21, 7;
	setp.lt.u32 	%p5, %r21, 8;
	mov.f64 	%fd67, 0d0000000000000000;
	mov.b32 	%r42, 0;
	@%p5 bra 	$L__BB0_5;
	and.b32  	%r42, %r21, 2147483640;
	neg.s32 	%r40, %r42;
	shl.b32 	%r8, %r22, 3;
	mov.f64 	%fd67, 0d0000000000000000;
	mul.wide.s32 	%rd10, %r22, 8;
	mov.u32 	%r38, %r4;
	mov.u32 	%r39, %r1;
$L__BB0_4:
	.pragma "nounroll";
	mul.wide.s32 	%rd6, %r38, 8;
	add.s64 	%rd7, %rd2, %rd6;
	ld.global.f64 	%fd17, [%rd7];
	mul.wide.s32 	%rd8, %r39, 8;
	add.s64 	%rd9, %rd1, %rd8;
	ld.global.f64 	%fd18, [%rd9];
	fma.rn.f64 	%fd19, %fd17, %fd18, %fd67;
	ld.global.f64 	%fd20, [%rd7+8];
	add.s64 	%rd11, %rd9, %rd10;
	ld.global.f64 	%fd21, [%rd11];
	fma.rn.f64 	%fd22, %fd20, %fd21, %fd19;
	ld.global.f64 	%fd23, [%rd7+16];
	add.s64 	%rd12, %rd11, %rd10;
	ld.global.f64 	%fd24, [%rd12];
	fma.rn.f64 	%fd25, %fd23, %fd24, %fd22;
	ld.global.f64 	%fd26, [%rd7+24];
	add.s64 	%rd13, %rd12, %rd10;
	ld.global.f64 	%fd27, [%rd13];
	fma.rn.f64 	%fd28, %fd26, %fd27, %fd25;
	ld.global.f64 	%fd29, [%rd7+32];
	add.s64 	%rd14, %rd13, %rd10;
	ld.global.f64 	%fd30, [%rd14];
	fma.rn.f64 	%fd31, %fd29, %fd30, %fd28;
	ld.global.f64 	%fd32, [%rd7+40];
	add.s64 	%rd15, %rd14, %rd10;
	ld.global.f64 	%fd33, [%rd15];
	fma.rn.f64 	%fd34, %fd32, %fd33, %fd31;
	ld.global.f64 	%fd35, [%rd7+48];
	add.s64 	%rd16, %rd15, %rd10;
	ld.global.f64 	%fd36, [%rd16];
	fma.rn.f64 	%fd37, %fd35, %fd36, %fd34;
	ld.global.f64 	%fd38, [%rd7+56];
	add.s64 	%rd17, %rd16, %rd10;
	ld.global.f64 	%fd39, [%rd17];
	fma.rn.f64 	%fd67, %fd38, %fd39, %fd37;
	add.s32 	%r40, %r40, 8;
	add.s32 	%r39, %r39, %r8;
	add.s32 	%r38, %r38, 8;
	setp.ne.s32 	%p6, %r40, 0;
	@%p6 bra 	$L__BB0_4;
$L__BB0_5:
	setp.eq.s32 	%p7, %r5, 0;
	@%p7 bra 	$L__BB0_13;
	and.b32  	%r16, %r21, 3;
	setp.lt.u32 	%p8, %r5, 4;
	@%p8 bra 	$L__BB0_8;
	add.s32 	%r31, %r42, %r4;
	mul.wide.s32 	%rd18, %r31, 8;
	add.s64 	%rd19, %rd2, %rd18;
	ld.global.f64 	%fd41, [%rd19];
	mad.lo.s32 	%r32, %r42, %r22, %r1;
	mul.wide.s32 	%rd20, %r32, 8;
	add.s64 	%rd21, %rd1, %rd20;
	ld.global.f64 	%fd42, [%rd21];
	fma.rn.f64 	%fd43, %fd41, %fd42, %fd67;
	ld.global.f64 	%fd44, [%rd19+8];
	mul.wide.s32 	%rd22, %r22, 8;
	add.s64 	%rd23, %rd21, %rd22;
	ld.global.f64 	%fd45, [%rd23];
	fma.rn.f64 	%fd46, %fd44, %fd45, %fd43;
	ld.global.f64 	%fd47, [%rd19+16];
	add.s64 	%rd24, %rd23, %rd22;
	ld.global.f64 	%fd48, [%rd24];
	fma.rn.f64 	%fd49, %fd47, %fd48, %fd46;
	ld.global.f64 	%fd50, [%rd19+24];
	add.s64 	%rd25, %rd24, %rd22;
	ld.global.f64 	%fd51, [%rd25];
	fma.rn.f64 	%fd67, %fd50, %fd51, %fd49;
	add.s32 	%r42, %r42, 4;
$L__BB0_8:
	setp.eq.s32 	%p9, %r16, 0;
	@%p9 bra 	$L__BB0_13;
	setp.eq.s32 	%p10, %r16, 1;
	@%p10 bra 	$L__BB0_11;
	add.s32 	%r33, %r42, %r4;
	mul.wide.s32 	%rd26, %r33, 8;
	add.s64 	%rd27, %rd2, %rd26;
	ld.global.f64 	%fd53, [%rd27];
	mad.lo.s32 	%r34, %r42, %r22, %r1;
	mul.wide.s32 	%rd28, %r34, 8;
	add.s64 	%rd29, %rd1, %rd28;
	ld.global.f64 	%fd54, [%rd29];
	fma.rn.f64 	%fd55, %fd53, %fd54, %fd67;
	ld.global.f64 	%fd56, [%rd27+8];
	mul.wide.s32 	%rd30, %r22, 8;
	add.s64 	%rd31, %rd29, %rd30;
	ld.global.f64 	%fd57, [%rd31];
	fma.rn.f64 	%fd67, %fd56, %fd57, %fd55;
	add.s32 	%r42, %r42, 2;
$L__BB0_11:
	and.b32  	%r35, %r21, 1;
	setp.eq.b32 	%p11, %r35, 1;
	not.pred 	%p12, %p11;
	@%p12 bra 	$L__BB0_13;
	add.s32 	%r36, %r42, %r4;
	mul.wide.s32 	%rd32, %r36, 8;
	add.s64 	%rd33, %rd2, %rd32;
	ld.global.f64 	%fd58, [%rd33];
	mad.lo.s32 	%r37, %r42, %r22, %r1;
	mul.wide.s32 	%rd34, %r37, 8;
	add.s64 	%rd35, %rd1, %rd34;
	ld.global.f64 	%fd59, [%rd35];
	fma.rn.f64 	%fd67, %fd58, %fd59, %fd67;
$L__BB0_13:
	cvta.to.global.u64 	%rd36, %rd3;
	mul.wide.s32 	%rd37, %r3, 8;
	add.s64 	%rd38, %rd36, %rd37;
	st.global.f64 	[%rd38], %fd67;
$L__BB0_14:
	ret;

}


// ===== COMPILED SASS (sm_100) =====

	.target	sm_100

	.elftype	@"ET_EXEC"


//--------------------- .note.nv.tkinfo           --------------------------
	.section	.note.nv.tkinfo,"",@"SHT_NOTE"
	.sectionflags	@"SHF_NOTE_NV_TKINFO"
	.tkinfo
        /*0018*/ 	.word	0x00000002
        /*0030*/ 	.string	""
        /*0030*/ 	.string	"ptxas"
        /*0030*/ 	.string	"Cuda compilation tools, release 13.0, V13.0.88"
        /*0030*/ 	.string	"Build cuda_13.0.r13.0/compiler.36424714_0"
        /*0030*/ 	.string	"-arch sm_100 -m 64 "



//--------------------- .note.nv.cuinfo           --------------------------
	.section	.note.nv.cuinfo,"",@"SHT_NOTE"
	.sectionflags	@"SHF_NOTE_NV_CUINFO"
        /*0018*/ 	.short	0x0002
        /*001a*/ 	.short	0x0064
        /*001c*/ 	.short	0x0082
	.zero		2


//--------------------- .nv.info                  --------------------------
	.section	.nv.info,"",@"SHT_CUDA_INFO"
	.align	4


	//----- nvinfo : EIATTR_REGCOUNT
	.align		4
        /*0000*/ 	.byte	0x04, 0x2f
        /*0002*/ 	.short	(.L_1 - .L_0)
	.align		4
.L_0:
        /*0004*/ 	.word	index@(matrixMul)
        /*0008*/ 	.word	0x00000020


	//----- nvinfo : EIATTR_FRAME_SIZE
	.align		4
.L_1:
        /*000c*/ 	.byte	0x04, 0x11
        /*000e*/ 	.short	(.L_3 - .L_2)
	.align		4
.L_2:
        /*0010*/ 	.word	index@(matrixMul)
        /*0014*/ 	.word	0x00000000


	//----- nvinfo : EIATTR_MIN_STACK_SIZE
	.align		4
.L_3:
        /*0018*/ 	.byte	0x04, 0x12
        /*001a*/ 	.short	(.L_5 - .L_4)
	.align		4
.L_4:
        /*001c*/ 	.word	index@(matrixMul)
        /*0020*/ 	.word	0x00000000
.L_5:


//--------------------- .nv.compat                --------------------------
	.section	.nv.compat,"",@"SHT_CUDA_COMPAT_INFO"
	.align	4
        /*0000*/ 	.byte	0x02, 0x09, 0x00, 0x00, 0x02, 0x02, 0x01, 0x00, 0x02, 0x05, 0x05, 0x00, 0x03, 0x07, 0x01, 0x01
        /*0010*/ 	.byte	0x02, 0x03, 0x00, 0x00, 0x02, 0x06, 0x01, 0x00, 0x04, 0x0b, 0x08, 0x00, 0x01, 0x00, 0x00, 0x00
        /*0020*/ 	.byte	0x00, 0x00, 0x00, 0x00


//--------------------- .nv.info.matrixMul        --------------------------
	.section	.nv.info.matrixMul,"",@"SHT_CUDA_INFO"
	.sectionflags	@""
	.align	4


	//----- nvinfo : EIATTR_CUDA_API_VERSION
	.align		4
        /*0000*/ 	.byte	0x04, 0x37
        /*0002*/ 	.short	(.L_7 - .L_6)
.L_6:
        /*0004*/ 	.word	0x00000082


	//----- nvinfo : EIATTR_KPARAM_INFO
	.align		4
.L_7:
        /*0008*/ 	.byte	0x04, 0x17
        /*000a*/ 	.short	(.L_9 - .L_8)
.L_8:
        /*000c*/ 	.word	0x00000000
        /*0010*/ 	.short	0x0007
        /*0012*/ 	.short	0x0028
        /*0014*/ 	.byte	0x00, 0xf0, 0x11, 0x00


	//----- nvinfo : EIATTR_KPARAM_INFO
	.align		4
.L_9:
        /*0018*/ 	.byte	0x04, 0x17
        /*001a*/ 	.short	(.L_11 - .L_10)
.L_10:
        /*001c*/ 	.word	0x00000000
        /*0020*/ 	.short	0x0006
        /*0022*/ 	.short	0x0024
        /*0024*/ 	.byte	0x00, 0xf0, 0x11, 0x00


	//----- nvinfo : EIATTR_KPARAM_INFO
	.align		4
.L_11:
        /*0028*/ 	.byte	0x04, 0x17
        /*002a*/ 	.short	(.L_13 - .L_12)
.L_12:
        /*002c*/ 	.word	0x00000000
        /*0030*/ 	.short	0x0005
        /*0032*/ 	.short	0x0020
        /*0034*/ 	.byte	0x00, 0xf0, 0x11, 0x00


	//----- nvinfo : EIATTR_KPARAM_INFO
	.align		4
.L_13:
        /*0038*/ 	.byte	0x04, 0x17
        /*003a*/ 	.short	(.L_15 - .L_14)
.L_14:
        /*003c*/ 	.word	0x00000000
        /*0040*/ 	.short	0x0004
        /*0042*/ 	.short	0x001c
        /*0044*/ 	.byte	0x00, 0xf0, 0x11, 0x00


	//----- nvinfo : EIATTR_KPARAM_INFO
	.align		4
.L_15:
        /*0048*/ 	.byte	0x04, 0x17
        /*004a*/ 	.short	(.L_17 - .L_16)
.L_16:
        /*004c*/ 	.word	0x00000000
        /*0050*/ 	.short	0x0003
        /*0052*/ 	.short	0x0018
        /*0054*/ 	.byte	0x00, 0xf0, 0x11, 0x00


	//----- nvinfo : EIATTR_KPARAM_INFO
	.align		4
.L_17:
        /*0058*/ 	.byte	0x04, 0x17
        /*005a*/ 	.short	(.L_19 - .L_18)
.L_18:
        /*005c*/ 	.word	0x00000000
        /*0060*/ 	.short	0x0002
        /*0062*/ 	.short	0x0010
        /*0064*/ 	.byte	0x00, 0xf5, 0x21, 0x00


	//----- nvinfo : EIATTR_KPARAM_INFO
	.align		4
.L_19:
        /*0068*/ 	.byte	0x04, 0x17
        /*006a*/ 	.short	(.L_21 - .L_20)
.L_20:
        /*006c*/ 	.word	0x00000000
        /*0070*/ 	.short	0x0001
        /*0072*/ 	.short	0x0008
        /*0074*/ 	.byte	0x00, 0xf5, 0x21, 0x00


	//----- nvinfo : EIATTR_KPARAM_INFO
	.align		4
.L_21:
        /*0078*/ 	.byte	0x04, 0x17
        /*007a*/ 	.short	(.L_23 - .L_22)
.L_22:
        /*007c*/ 	.word	0x00000000
        /*0080*/ 	.short	0x0000
        /*0082*/ 	.short	0x0000
        /*0084*/ 	.byte	0x00, 0xf5, 0x21, 0x00


	//----- nvinfo : EIATTR_SPARSE_MMA_MASK
	.align		4
.L_23:
        /*0088*/ 	.byte	0x03, 0x50
        /*008a*/ 	.short	0x0000


	//----- nvinfo : EIATTR_MAXREG_COUNT
	.align		4
        /*008c*/ 	.byte	0x03, 0x1b
        /*008e*/ 	.short	0x00ff


	//----- nvinfo : EIATTR_MERCURY_ISA_VERSION
	.align		4
        /*0090*/ 	.byte	0x03, 0x5f
        /*0092*/ 	.short	0x0101


	//----- nvinfo : EIATTR_VRC_CTA_INIT_COUNT
	.align		4
        /*0094*/ 	.byte	0x02, 0x4a
	.zero		1
	.zero		1


	//----- nvinfo : EIATTR_EXIT_INSTR_OFFSETS
	.align		4
        /*0098*/ 	.byte	0x04, 0x1c
        /*009a*/ 	.short	(.L_25 - .L_24)


	//   ....[0]....
.L_24:
        /*009c*/ 	.word	0x000000d0


	//   ....[1]....
        /*00a0*/ 	.word	0x00000800


	//----- nvinfo : EIATTR_CBANK_PARAM_SIZE
	.align		4
.L_25:
        /*00a4*/ 	.byte	0x03, 0x19
        /*00a6*/ 	.short	0x002c


	//----- nvinfo : EIATTR_PARAM_CBANK
	.align		4
        /*00a8*/ 	.byte	0x04, 0x0a
        /*00aa*/ 	.short	(.L_27 - .L_26)
	.align		4
.L_26:
        /*00ac*/ 	.word	index@(.nv.constant0.matrixMul)
        /*00b0*/ 	.short	0x0380
        /*00b2*/ 	.short	0x002c


	//----- nvinfo : EIATTR_SW_WAR
	.align		4
.L_27:
        /*00b4*/ 	.byte	0x04, 0x36
        /*00b6*/ 	.short	(.L_29 - .L_28)
.L_28:
        /*00b8*/ 	.word	0x00000008
.L_29:


//--------------------- .nv.callgraph             --------------------------
	.section	.nv.callgraph,"",@"SHT_CUDA_CALLGRAPH"
	.align	4
	.sectionentsize	8
	.align		4
        /*0000*/ 	.word	0x00000000
	.align		4
        /*0004*/ 	.word	0xffffffff
	.align		4
        /*0008*/ 	.word	0x00000000
	.align		4
        /*000c*/ 	.word	0xfffffffe
	.align		4
        /*0010*/ 	.word	0x00000000
	.align		4
        /*0014*/ 	.word	0xfffffffd
	.align		4
        /*0018*/ 	.word	0x00000000
	.align		4
        /*001c*/ 	.word	0xfffffffc


//--------------------- .text.matrixMul           --------------------------
	.section	.text.matrixMul,"ax",@progbits
	.align	128
        .global         matrixMul
        .type           matrixMul,@function
        .size           matrixMul,(.L_x_5 - matrixMul)
        .other          matrixMul,@"STO_CUDA_ENTRY STV_DEFAULT"
matrixMul:
.text.matrixMul:
[----:B------:R-:W-:Y:S01]  /*0000*/  LDC R1, c[0x0][0x37c] ;  /* 0x0000df00ff017b82 */ /* 0x000fe20000000800 */
[----:B------:R-:W0:Y:S07]  /*0010*/  S2R R3, SR_TID.X ;  /* 0x0000000000037919 */ /* 0x000e2e0000002100 */
[----:B------:R-:W0:Y:S01]  /*0020*/  S2UR UR4, SR_CTAID.X ;  /* 0x00000000000479c3 */ /* 0x000e220000002500 */
[----:B------:R-:W1:Y:S01]  /*0030*/  LDCU UR6, c[0x0][0x3a8] ;  /* 0x00007500ff0677ac */ /* 0x000e620008000800 */
[----:B------:R-:W2:Y:S06]  /*0040*/  S2R R2, SR_TID.Y ;  /* 0x0000000000027919 */ /* 0x000eac0000002200 */
[----:B------:R-:W0:Y:S08]  /*0050*/  LDC.64 R6, c[0x0][0x3a0] ;  /* 0x0000e800ff067b82 */ /* 0x000e300000000a00 */
[----:B------:R-:W2:Y:S08]  /*0060*/  S2UR UR5, SR_CTAID.Y ;  /* 0x00000000000579c3 */ /* 0x000eb00000002600 */
[----:B------:R-:W3:Y:S01]  /*0070*/  LDC R0, c[0x0][0x39c] ;  /* 0x0000e700ff007b82 */ /* 0x000ee20000000800 */
[----:B0-----:R-:W-:-:S02]  /*0080*/  IMAD R3, R6, UR4, R3 ;  /* 0x0000000406037c24 */ /* 0x001fc4000f8e0203 */
[----:B--2---:R-:W-:-:S04]  /*0090*/  IMAD R7, R7, UR5, R2 ;  /* 0x0000000507077c24 */ /* 0x004fc8000f8e0202 */
[----:B---3--:R-:W-:-:S05]  /*00a0*/  IMAD R2, R7, R0, R3 ;  /* 0x0000000007027224 */ /* 0x008fca00078e0203 */
[----:B-1----:R-:W-:-:S04]  /*00b0*/  ISETP.GE.AND P0, PT, R2, UR6, PT ;  /* 0x0000000602007c0c */ /* 0x002fc8000bf06270 */
[----:B------:R-:W-:-:S13]  /*00c0*/  ISETP.GE.OR P0, PT, R3, R0, P0 ;  /* 0x000000000300720c */ /* 0x000fda0000706670 */
[----:B------:R-:W-:Y:S05]  /*00d0*/  @P0 EXIT ;  /* 0x000000000000094d */ /* 0x000fea0003800000 */
[----:B------:R-:W0:Y:S01]  /*00e0*/  LDC R4, c[0x0][0x398] ;  /* 0x0000e600ff047b82 */ /* 0x000e220000000800 */
[----:B------:R-:W1:Y:S01]  /*00f0*/  LDCU.64 UR4, c[0x0][0x358] ;  /* 0x00006b00ff0477ac */ /* 0x000e620008000a00 */
[----:B------:R-:W-:Y:S02]  /*0100*/  CS2R R12, SRZ ;  /* 0x00000000000c7805 */ /* 0x000fe4000001ff00 */
[----:B0-----:R-:W-:-:S13]  /*0110*/  ISETP.GE.AND P0, PT, R4, 0x1, PT ;  /* 0x000000010400780c */ /* 0x001fda0003f06270 */
[----:B-1----:R-:W-:Y:S05]  /*0120*/  @!P0 BRA `(.L_x_0) ;  /* 0x0000000400a88947 */ /* 0x002fea0003800000 */
[C---:B------:R-:W-:Y:S01]  /*0130*/  ISETP.GE.U32.AND P1, PT, R4.reuse, 0x8, PT ;  /* 0x000000080400780c */ /* 0x040fe20003f26070 */
[----:B------:R-:W-:Y:S01]  /*0140*/  HFMA2 R24, -RZ, RZ, 0, 0 ;  /* 0x00000000ff187431 */ /* 0x000fe200000001ff */
[----:B------:R-:W-:Y:S01]  /*0150*/  LOP3.LUT R6, R4, 0x7, RZ, 0xc0, !PT ;  /* 0x0000000704067812 */ /* 0x000fe200078ec0ff */
[----:B------:R-:W-:Y:S01]  /*0160*/  IMAD R7, R7, R4, RZ ;  /* 0x0000000407077224 */ /* 0x000fe200078e02ff */
[----:B------:R-:W-:Y:S02]  /*0170*/  CS2R R12, SRZ ;  /* 0x00000000000c7805 */ /* 0x000fe4000001ff00 */
[----:B------:R-:W-:-:S07]  /*0180*/  ISETP.NE.AND P0, PT, R6, RZ, PT ;  /* 0x000000ff0600720c */ /* 0x000fce0003f05270 */
[----:B------:R-:W-:Y:S06]  /*0190*/  @!P1 BRA `(.L_x_1) ;  /* 0x0000000000b49947 */ /* 0x000fec0003800000 */
[----:B------:R-:W-:Y:S02]  /*01a0*/  LOP3.LUT R24, R4, 0x7ffffff8, RZ, 0xc0, !PT ;  /* 0x7ffffff804187812 */ /* 0x000fe400078ec0ff */
[----:B------:R-:W-:Y:S02]  /*01b0*/  CS2R R12, SRZ ;  /* 0x00000000000c7805 */ /* 0x000fe4000001ff00 */
[----:B------:R-:W-:Y:S02]  /*01c0*/  MOV R5, R7 ;  /* 0x0000000700057202 */ /* 0x000fe40000000f00 */
[----:B------:R-:W-:Y:S02]  /*01d0*/  MOV R25, R3 ;  /* 0x0000000300197202 */ /* 0x000fe40000000f00 */
[----:B------:R-:W-:-:S07]  /*01e0*/  IADD3 R26, PT, PT, -R24, RZ, RZ ;  /* 0x000000ff181a7210 */ /* 0x000fce0007ffe1ff */
.L_x_2:
[----:B------:R-:W0:Y:S08]  /*01f0*/  LDC.64 R22, c[0x0][0x388] ;  /* 0x0000e200ff167b82 */ /* 0x000e300000000a00 */
[----:B------:R-:W1:Y:S01]  /*0200*/  LDC.64 R18, c[0x0][0x390] ;  /* 0x0000e400ff127b82 */ /* 0x000e620000000a00 */
[----:B0-----:R-:W-:-:S05]  /*0210*/  IMAD.WIDE R22, R5, 0x8, R22 ;  /* 0x0000000805167825 */ /* 0x001fca00078e0216 */
[----:B------:R-:W2:Y:S01]  /*0220*/  LDG.E.64 R10, desc[UR4][R22.64] ;  /* 0x00000004160a7981 */ /* 0x000ea2000c1e1b00 */
[----:B-1----:R-:W-:-:S03]  /*0230*/  IMAD.WIDE R18, R25, 0x8, R18 ;  /* 0x0000000819127825 */ /* 0x002fc600078e0212 */
[----:B------:R-:W3:Y:S04]  /*0240*/  LDG.E.64 R8, desc[UR4][R22.64+0x8] ;  /* 0x0000080416087981 */ /* 0x000ee8000c1e1b00 */
[----:B------:R-:W2:Y:S01]  /*0250*/  LDG.E.64 R16, desc[UR4][R18.64] ;  /* 0x0000000412107981 */ /* 0x000ea2000c1e1b00 */
[----:B------:R-:W-:-:S05]  /*0260*/  IMAD.WIDE R28, R0, 0x8, R18 ;  /* 0x00000008001c7825 */ /* 0x000fca00078e0212 */
[----:B------:R-:W3:Y:S01]  /*0270*/  LDG.E.64 R14, desc[UR4][R28.64] ;  /* 0x000000041c0e7981 */ /* 0x000ee2000c1e1b00 */
[----:B------:R-:W-:Y:S01]  /*0280*/  IMAD.WIDE R20, R0, 0x8, R28 ;  /* 0x0000000800147825 */ /* 0x000fe200078e021c */
[----:B--2---:R-:W-:Y:S02]  /*0290*/  DFMA R16, R10, R16, R12 ;  /* 0x000000100a10722b */ /* 0x004fe4000000000c */
[----:B------:R-:W2:Y:S04]  /*02a0*/  LDG.E.64 R12, desc[UR4][R22.64+0x10] ;  /* 0x00001004160c7981 */ /* 0x000ea8000c1e1b00 */
[----:B------:R0:W2:Y:S02]  /*02b0*/  LDG.E.64 R10, desc[UR4][R20.64] ;  /* 0x00000004140a7981 */ /* 0x0000a4000c1e1b00 */
[----:B---3--:R-:W-:-:S02]  /*02c0*/  DFMA R14, R8, R14, R16 ;  /* 0x0000000e080e722b */ /* 0x008fc40000000010 */
[----:B------:R-:W3:Y:S01]  /*02d0*/  LDG.E.64 R8, desc[UR4][R22.64+0x18] ;  /* 0x0000180416087981 */ /* 0x000ee2000c1e1b00 */
[----:B0-----:R-:W-:-:S05]  /*02e0*/  IMAD.WIDE R20, R0, 0x8, R20 ;  /* 0x0000000800147825 */ /* 0x001fca00078e0214 */
[----:B------:R-:W3:Y:S01]  /*02f0*/  LDG.E.64 R16, desc[UR4][R20.64] ;  /* 0x0000000414107981 */ /* 0x000ee2000c1e1b00 */
[C---:B------:R-:W-:Y:S01]  /*0300*/  IMAD.WIDE R18, R0.reuse, 0x8, R20 ;  /* 0x0000000800127825 */ /* 0x040fe200078e0214 */
[----:B--2---:R-:W-:Y:S02]  /*0310*/  DFMA R10, R12, R10, R14 ;  /* 0x0000000a0c0a722b */ /* 0x004fe4000000000e */
[----:B------:R-:W2:Y:S04]  /*0320*/  LDG.E.64 R20, desc[UR4][R22.64+0x38] ;  /* 0x0000380416147981 */ /* 0x000ea8000c1e1b00 */
[----:B------:R-:W4:Y:S04]  /*0330*/  LDG.E.64 R14, desc[UR4][R22.64+0x20] ;  /* 0x00002004160e7981 */ /* 0x000f28000c1e1b00 */
[----:B------:R-:W4:Y:S01]  /*0340*/  LDG.E.64 R12, desc[UR4][R18.64] ;  /* 0x00000004120c7981 */ /* 0x000f22000c1e1b00 */
[----:B------:R-:W-:Y:S01]  /*0350*/  IMAD.WIDE R28, R0, 0x8, R18 ;  /* 0x00000008001c7825 */ /* 0x000fe200078e0212 */
[----:B---3--:R-:W-:-:S02]  /*0360*/  DFMA R16, R8, R16, R10 ;  /* 0x000000100810722b */ /* 0x008fc4000000000a */
[----:B------:R-:W3:Y:S04]  /*0370*/  LDG.E.64 R8, desc[UR4][R22.64+0x28] ;  /* 0x0000280416087981 */ /* 0x000ee8000c1e1b00 */
[----:B------:R0:W3:Y:S02]  /*0380*/  LDG.E.64 R10, desc[UR4][R28.64] ;  /* 0x000000041c0a7981 */ /* 0x0000e4000c1e1b00 */
[----:B0-----:R-:W-:-:S04]  /*0390*/  IMAD.WIDE R28, R0, 0x8, R28 ;  /* 0x00000008001c7825 */ /* 0x001fc800078e021c */
[----:B------:R-:W-:-:S06]  /*03a0*/  IMAD.WIDE R18, R0, 0x8, R28 ;  /* 0x0000000800127825 */ /* 0x000fcc00078e021c */
[----:B------:R-:W2:Y:S01]  /*03b0*/  LDG.E.64 R18, desc[UR4][R18.64] ;  /* 0x0000000412127981 */ /* 0x000ea2000c1e1b00 */
[----:B----4-:R-:W-:-:S03]  /*03c0*/  DFMA R12, R14, R12, R16 ;  /* 0x0000000c0e0c722b */ /* 0x010fc60000000010 */
[----:B------:R-:W4:Y:S04]  /*03d0*/  LDG.E.64 R14, desc[UR4][R22.64+0x30] ;  /* 0x00003004160e7981 */ /* 0x000f28000c1e1b00 */
[----:B------:R-:W4:Y:S01]  /*03e0*/  LDG.E.64 R16, desc[UR4][R28.64] ;  /* 0x000000041c107981 */ /* 0x000f22000c1e1b00 */
[----:B------:R-:W-:Y:S01]  /*03f0*/  IADD3 R26, PT, PT, R26, 0x8, RZ ;  /* 0x000000081a1a7810 */ /* 0x000fe20007ffe0ff */
[----:B---3--:R-:W-:-:S03]  /*0400*/  DFMA R8, R8, R10, R12 ;  /* 0x0000000a0808722b */ /* 0x008fc6000000000c */
[----:B------:R-:W-:Y:S02]  /*0410*/  ISETP.NE.AND P1, PT, R26, RZ, PT ;  /* 0x000000ff1a00720c */ /* 0x000fe40003f25270 */
[----:B------:R-:W-:Y:S02]  /*0420*/  IADD3 R5, PT, PT, R5, 0x8, RZ ;  /* 0x0000000805057810 */ /* 0x000fe40007ffe0ff */
[----:B------:R-:W-:Y:S01]  /*0430*/  LEA R25, R0, R25, 0x3 ;  /* 0x0000001900197211 */ /* 0x000fe200078e18ff */
[----:B----4-:R-:W-:-:S08]  /*0440*/  DFMA R8, R14, R16, R8 ;  /* 0x000000100e08722b */ /* 0x010fd00000000008 */
[----:B--2---:R-:W-:Y:S01]  /*0450*/  DFMA R12, R20, R18, R8 ;  /* 0x00000012140c722b */ /* 0x004fe20000000008 */
[----:B------:R-:W-:Y:S10]  /*0460*/  @P1 BRA `(.L_x_2) ;  /* 0xfffffffc00601947 */ /* 0x000ff4000383ffff */
.L_x_1:
[----:B------:R-:W-:Y:S05]  /*0470*/  @!P0 BRA `(.L_x_0) ;  /* 0x0000000000d48947 */ /* 0x000fea0003800000 */
[----:B------:R-:W-:Y:S02]  /*0480*/  ISETP.GE.U32.AND P0, PT, R6, 0x4, PT ;  /* 0x000000040600780c */ /* 0x000fe40003f06070 */
[----:B------:R-:W-:-:S04]  /*0490*/  LOP3.LUT R5, R4, 0x3, RZ, 0xc0, !PT ;  /* 0x0000000304057812 */ /* 0x000fc800078ec0ff */
[----:B------:R-:W-:-:S07]  /*04a0*/  ISETP.NE.AND P1, PT, R5, RZ, PT ;  /* 0x000000ff0500720c */ /* 0x000fce0003f25270 */
[----:B------:R-:W-:Y:S06]  /*04b0*/  @!P0 BRA `(.L_x_3) ;  /* 0x0000000000588947 */ /* 0x000fec0003800000 */
[----:B------:R-:W0:Y:S01]  /*04c0*/  LDC.64 R28, c[0x0][0x388] ;  /* 0x0000e200ff1c7b82 */ /* 0x000e220000000a00 */
[----:B------:R-:W-:Y:S01]  /*04d0*/  IADD3 R9, PT, PT, R7, R24, RZ ;  /* 0x0000001807097210 */ /* 0x000fe20007ffe0ff */
[----:B------:R-:W-:-:S06]  /*04e0*/  IMAD R15, R24, R0, R3 ;  /* 0x00000000180f7224 */ /* 0x000fcc00078e0203 */
[----:B------:R-:W1:Y:S01]  /*04f0*/  LDC.64 R10, c[0x0][0x390] ;  /* 0x0000e400ff0a7b82 */ /* 0x000e620000000a00 */
[----:B0-----:R-:W-:-:S05]  /*0500*/  IMAD.WIDE R28, R9, 0x8, R28 ;  /* 0x00000008091c7825 */ /* 0x001fca00078e021c */
[----:B------:R-:W2:Y:S01]  /*0510*/  LDG.E.64 R26, desc[UR4][R28.64] ;  /* 0x000000041c1a7981 */ /* 0x000ea2000c1e1b00 */
[----:B-1----:R-:W-:-:S05]  /*0520*/  IMAD.WIDE R10, R15, 0x8, R10 ;  /* 0x000000080f0a7825 */ /* 0x002fca00078e020a */
[----:B------:R-:W2:Y:S01]  /*0530*/  LDG.E.64 R8, desc[UR4][R10.64] ;  /* 0x000000040a087981 */ /* 0x000ea2000c1e1b00 */
[----:B------:R-:W-:-:S05]  /*0540*/  IMAD.WIDE R16, R0, 0x8, R10 ;  /* 0x0000000800107825 */ /* 0x000fca00078e020a */
[----:B------:R-:W3:Y:S01]  /*0550*/  LDG.E.64 R14, desc[UR4][R16.64] ;  /* 0x00000004100e7981 */ /* 0x000ee2000c1e1b00 */
[----:B------:R-:W-:-:S03]  /*0560*/  IMAD.WIDE R20, R0, 0x8, R16 ;  /* 0x0000000800147825 */ /* 0x000fc600078e0210 */
[----:B------:R-:W3:Y:S04]  /*0570*/  LDG.E.64 R10, desc[UR4][R28.64+0x8] ;  /* 0x000008041c0a7981 */ /* 0x000ee8000c1e1b00 */
[----:B------:R-:W4:Y:S01]  /*0580*/  LDG.E.64 R18, desc[UR4][R20.64] ;  /* 0x0000000414127981 */ /* 0x000f22000c1e1b00 */
[----:B------:R-:W-:-:S03]  /*0590*/  IMAD.WIDE R22, R0, 0x8, R20 ;  /* 0x0000000800167825 */ /* 0x000fc600078e0214 */
[----:B------:R-:W4:Y:S04]  /*05a0*/  LDG.E.64 R16, desc[UR4][R28.64+0x10] ;  /* 0x000010041c107981 */ /* 0x000f28000c1e1b00 */
[----:B------:R-:W5:Y:S04]  /*05b0*/  LDG.E.64 R22, desc[UR4][R22.64] ;  /* 0x0000000416167981 */ /* 0x000f68000c1e1b00 */
[----:B------:R-:W5:Y:S01]  /*05c0*/  LDG.E.64 R20, desc[UR4][R28.64+0x18] ;  /* 0x000018041c147981 */ /* 0x000f62000c1e1b00 */
[----:B------:R-:W-:Y:S01]  /*05d0*/  IADD3 R24, PT, PT, R24, 0x4, RZ ;  /* 0x0000000418187810 */ /* 0x000fe20007ffe0ff */
[----:B--2---:R-:W-:-:S08]  /*05e0*/  DFMA R8, R26, R8, R12 ;  /* 0x000000081a08722b */ /* 0x004fd0000000000c */
[----:B---3--:R-:W-:-:S08]  /*05f0*/  DFMA R8, R10, R14, R8 ;  /* 0x0000000e0a08722b */ /* 0x008fd00000000008 */
[----:B----4-:R-:W-:-:S08]  /*0600*/  DFMA R8, R16, R18, R8 ;  /* 0x000000121008722b */ /* 0x010fd00000000008 */
[----:B-----5:R-:W-:-:S11]  /*0610*/  DFMA R12, R20, R22, R8 ;  /* 0x00000016140c722b */ /* 0x020fd60000000008 */
.L_x_3:
[----:B------:R-:W-:Y:S05]  /*0620*/  @!P1 BRA `(.L_x_0) ;  /* 0x0000000000689947 */ /* 0x000fea0003800000 */
[----:B------:R-:W-:Y:S02]  /*0630*/  ISETP.NE.AND P0, PT, R5, 0x1, PT ;  /* 0x000000010500780c */ /* 0x000fe40003f05270 */
[----:B------:R-:W-:-:S04]  /*0640*/  LOP3.LUT R6, R4, 0x1, RZ, 0xc0, !PT ;  /* 0x0000000104067812 */ /* 0x000fc800078ec0ff */
[----:B------:R-:W-:-:S07]  /*0650*/  ISETP.NE.U32.AND P1, PT, R6, 0x1, PT ;  /* 0x000000010600780c */ /* 0x000fce0003f25070 */
[----:B------:R-:W0:Y:S01]  /*0660*/  @P0 LDC.64 R16, c[0x0][0x388] ;  /* 0x0000e200ff100b82 */ /* 0x000e220000000a00 */
[----:B------:R-:W-:Y:S01]  /*0670*/  @P0 IADD3 R9, PT, PT, R7, R24, RZ ;  /* 0x0000001807090210 */ /* 0x000fe20007ffe0ff */
[----:B------:R-:W-:-:S06]  /*0680*/  @P0 IMAD R21, R24, R0, R3 ;  /* 0x0000000018150224 */ /* 0x000fcc00078e0203 */
[----:B------:R-:W1:Y:S08]  /*0690*/  @P0 LDC.64 R4, c[0x0][0x390] ;  /* 0x0000e400ff040b82 */ /* 0x000e700000000a00 */
[----:B------:R-:W2:Y:S08]  /*06a0*/  @!P1 LDC.64 R14, c[0x0][0x388] ;  /* 0x0000e200ff0e9b82 */ /* 0x000eb00000000a00 */
[----:B------:R-:W3:Y:S01]  /*06b0*/  @!P1 LDC.64 R10, c[0x0][0x390] ;  /* 0x0000e400ff0a9b82 */ /* 0x000ee20000000a00 */
[----:B0-----:R-:W-:Y:S01]  /*06c0*/  @P0 IMAD.WIDE R16, R9, 0x8, R16 ;  /* 0x0000000809100825 */ /* 0x001fe200078e0210 */
[----:B------:R-:W-:-:S04]  /*06d0*/  @P0 IADD3 R24, PT, PT, R24, 0x2, RZ ;  /* 0x0000000218180810 */ /* 0x000fc80007ffe0ff */
[----:B------:R-:W4:Y:S01]  /*06e0*/  @P0 LDG.E.64 R8, desc[UR4][R16.64] ;  /* 0x0000000410080981 */ /* 0x000f22000c1e1b00 */
[----:B-1----:R-:W-:-:S05]  /*06f0*/  @P0 IMAD.WIDE R20, R21, 0x8, R4 ;  /* 0x0000000815140825 */ /* 0x002fca00078e0204 */
[----:B------:R-:W4:Y:S01]  /*0700*/  @P0 LDG.E.64 R4, desc[UR4][R20.64] ;  /* 0x0000000414040981 */ /* 0x000f22000c1e1b00 */
[----:B------:R-:W-:Y:S01]  /*0710*/  @P0 IMAD.WIDE R18, R0, 0x8, R20 ;  /* 0x0000000800120825 */ /* 0x000fe200078e0214 */
[----:B------:R-:W-:Y:S02]  /*0720*/  @!P1 IADD3 R23, PT, PT, R7, R24, RZ ;  /* 0x0000001807179210 */ /* 0x000fe40007ffe0ff */
[----:B------:R-:W5:Y:S01]  /*0730*/  @P0 LDG.E.64 R6, desc[UR4][R16.64+0x8] ;  /* 0x0000080410060981 */ /* 0x000f62000c1e1b00 */
[----:B------:R-:W-:-:S03]  /*0740*/  @!P1 IMAD R3, R24, R0, R3 ;  /* 0x0000000018039224 */ /* 0x000fc600078e0203 */
[----:B------:R-:W5:Y:S01]  /*0750*/  @P0 LDG.E.64 R18, desc[UR4][R18.64] ;  /* 0x0000000412120981 */ /* 0x000f62000c1e1b00 */
[----:B--2---:R-:W-:-:S04]  /*0760*/  @!P1 IMAD.WIDE R14, R23, 0x8, R14 ;  /* 0x00000008170e9825 */ /* 0x004fc800078e020e */
[----:B---3--:R-:W-:Y:S02]  /*0770*/  @!P1 IMAD.WIDE R10, R3, 0x8, R10 ;  /* 0x00000008030a9825 */ /* 0x008fe400078e020a */
[----:B------:R-:W2:Y:S04]  /*0780*/  @!P1 LDG.E.64 R14, desc[UR4][R14.64] ;  /* 0x000000040e0e9981 */ /* 0x000ea8000c1e1b00 */
[----:B------:R-:W2:Y:S01]  /*0790*/  @!P1 LDG.E.64 R10, desc[UR4][R10.64] ;  /* 0x000000040a0a9981 */ /* 0x000ea2000c1e1b00 */
[----:B----4-:R-:W-:-:S08]  /*07a0*/  @P0 DFMA R4, R8, R4, R12 ;  /* 0x000000040804022b */ /* 0x010fd0000000000c */
[----:B-----5:R-:W-:-:S08]  /*07b0*/  @P0 DFMA R12, R6, R18, R4 ;  /* 0x00000012060c022b */ /* 0x020fd00000000004 */
[----:B--2---:R-:W-:-:S11]  /*07c0*/  @!P1 DFMA R12, R14, R10, R12 ;  /* 0x0000000a0e0c922b */ /* 0x004fd6000000000c */
.L_x_0:
[----:B------:R-:W0:Y:S02]  /*07d0*/  LDC.64 R4, c[0x0][0x380] ;  /* 0x0000e000ff047b82 */ /* 0x000e240000000a00 */
[----:B0-----:R-:W-:-:S05]  /*07e0*/  IMAD.WIDE R2, R2, 0x8, R4 ;  /* 0x0000000802027825 */ /* 0x001fca00078e0204 */
[----:B------:R-:W-:Y:S01]  /*07f0*/  STG.E.64 desc[UR4][R2.64], R12 ;  /* 0x0000000c02007986 */ /* 0x000fe2000c101b04 */
[----:B------:R-:W-:Y:S05]  /*0800*/  EXIT ;  /* 0x000000000000794d */ /* 0x000fea0003800000 */
.L_x_4:
[----:B------:R-:W-:-:S00]  /*0810*/  BRA `(.L_x_4) ;  /* 0xfffffffc00fc7947 */ /* 0x000fc0000383ffff */
[----:B------:R-:W-:-:S00]  /*0820*/  NOP ;  /* 0x0000000000007918 */ /* 0x000fc00000000000 */
        /* <DEDUP_REMOVED lines=13> */
.L_x_5:


//--------------------- .nv.shared.reserved.0     --------------------------
	.section	.nv.shared.reserved.0,"aw",@nobits
	.weak		__nv_reservedSMEM_offset_0_alias
	.size		__nv_reservedSMEM_offset_0_alias, 0, 64
	.other		__nv_reservedSMEM_offset_0_alias,@"STO_CUDA_RESERVED_SHARED STV_DEFAULT"
__nv_reservedSMEM_offset_0_alias:
	.zero		0
	.zero		64


//--------------------- .nv.constant0.matrixMul   --------------------------
	.section	.nv.constant0.matrixMul,"a",@progbits
	.sectionflags	@""
	.align	4
.nv.constant0.matrixMul:
	.zero		940


//--------------------- SYMBOLS --------------------------

	.type		.nv.reservedSmem.offset0,@object
	.size		.nv.reservedSmem.offset0,0x4
